//
// Generated by NVIDIA NVVM Compiler
//
// Compiler Build ID: CL-36424714
// Cuda compilation tools, release 13.0, V13.0.88
// Based on NVVM 20.0.0
//

.version 9.0
.target sm_100
.address_size 64

	// .globl	_Z9reduce_v1ILi256EEvPfS0_
// _ZZ9reduce_v1ILi256EEvPfS0_E4smem has been demoted

.visible .entry _Z9reduce_v1ILi256EEvPfS0_(
	.param .u64 .ptr .align 1 _Z9reduce_v1ILi256EEvPfS0__param_0,
	.param .u64 .ptr .align 1 _Z9reduce_v1ILi256EEvPfS0__param_1
)
{
	.reg .pred 	%p<5>;
	.reg .b32 	%r<17>;
	.reg .b32 	%f<6>;
	.reg .b64 	%rd<9>;
	// demoted variable
	.shared .align 4 .b8 _ZZ9reduce_v1ILi256EEvPfS0_E4smem[1024];
	ld.param.u64 	%rd2, [_Z9reduce_v1ILi256EEvPfS0__param_0];
	ld.param.u64 	%rd1, [_Z9reduce_v1ILi256EEvPfS0__param_1];
	cvta.to.global.u64 	%rd3, %rd2;
	mov.u32 	%r1, %tid.x;
	mov.u32 	%r2, %ctaid.x;
	shl.b32 	%r7, %r2, 8;
	add.s32 	%r8, %r7, %r1;
	mul.wide.s32 	%rd4, %r8, 4;
	add.s64 	%rd5, %rd3, %rd4;
	ld.global.f32 	%f1, [%rd5];
	shl.b32 	%r9, %r1, 2;
	mov.u32 	%r10, _ZZ9reduce_v1ILi256EEvPfS0_E4smem;
	add.s32 	%r3, %r10, %r9;
	st.shared.f32 	[%r3], %f1;
	bar.sync 	0;
	mov.u32 	%r4, %ntid.x;
	setp.lt.u32 	%p1, %r4, 2;
	@%p1 bra 	$L__BB0_5;
	mov.b32 	%r16, 1;
$L__BB0_2:
	shl.b32 	%r6, %r16, 1;
	add.s32 	%r12, %r6, -1;
	and.b32  	%r13, %r12, %r1;
	setp.ne.s32 	%p2, %r13, 0;
	@%p2 bra 	$L__BB0_4;
	shl.b32 	%r14, %r16, 2;
	add.s32 	%r15, %r3, %r14;
	ld.shared.f32 	%f2, [%r15];
	ld.shared.f32 	%f3, [%r3];
	add.f32 	%f4, %f2, %f3;
	st.shared.f32 	[%r3], %f4;
$L__BB0_4:
	bar.sync 	0;
	setp.lt.u32 	%p3, %r6, %r4;
	mov.u32 	%r16, %r6;
	@%p3 bra 	$L__BB0_2;
$L__BB0_5:
	setp.ne.s32 	%p4, %r1, 0;
	@%p4 bra 	$L__BB0_7;
	ld.shared.f32 	%f5, [_ZZ9reduce_v1ILi256EEvPfS0_E4smem];
	cvta.to.global.u64 	%rd6, %rd1;
	mul.wide.u32 	%rd7, %r2, 4;
	add.s64 	%rd8, %rd6, %rd7;
	st.global.f32 	[%rd8], %f5;
$L__BB0_7:
	ret;

}


// ===== COMPILED SASS (sm_100) =====

	.target	sm_100

	.elftype	@"ET_EXEC"


//--------------------- .note.nv.tkinfo           --------------------------
	.section	.note.nv.tkinfo,"",@"SHT_NOTE"
	.sectionflags	@"SHF_NOTE_NV_TKINFO"
	.tkinfo
        /*0018*/ 	.word	0x00000002
        /*0030*/ 	.string	""
        /*0030*/ 	.string	"ptxas"
        /*0030*/ 	.string	"Cuda compilation tools, release 13.0, V13.0.88"
        /*0030*/ 	.string	"Build cuda_13.0.r13.0/compiler.36424714_0"
        /*0030*/ 	.string	"-arch sm_100 -m 64 "



//--------------------- .note.nv.cuinfo           --------------------------
	.section	.note.nv.cuinfo,"",@"SHT_NOTE"
	.sectionflags	@"SHF_NOTE_NV_CUINFO"
        /*0018*/ 	.short	0x0002
        /*001a*/ 	.short	0x0064
        /*001c*/ 	.short	0x0082
	.zero		2


//--------------------- .nv.info                  --------------------------
	.section	.nv.info,"",@"SHT_CUDA_INFO"
	.align	4


	//----- nvinfo : EIATTR_REGCOUNT
	.align		4
        /*0000*/ 	.byte	0x04, 0x2f
        /*0002*/ 	.short	(.L_1 - .L_0)
	.align		4
.L_0:
        /*0004*/ 	.word	index@(_Z9reduce_v1ILi256EEvPfS0_)
        /*0008*/ 	.word	0x0000000b


	//----- nvinfo : EIATTR_FRAME_SIZE
	.align		4
.L_1:
        /*000c*/ 	.byte	0x04, 0x11
        /*000e*/ 	.short	(.L_3 - .L_2)
	.align		4
.L_2:
        /*0010*/ 	.word	index@(_Z9reduce_v1ILi256EEvPfS0_)
        /*0014*/ 	.word	0x00000000


	//----- nvinfo : EIATTR_MIN_STACK_SIZE
	.align		4
.L_3:
        /*0018*/ 	.byte	0x04, 0x12
        /*001a*/ 	.short	(.L_5 - .L_4)
	.align		4
.L_4:
        /*001c*/ 	.word	index@(_Z9reduce_v1ILi256EEvPfS0_)
        /*0020*/ 	.word	0x00000000
.L_5:


//--------------------- .nv.compat                --------------------------
	.section	.nv.compat,"",@"SHT_CUDA_COMPAT_INFO"
	.align	4
        /*0000*/ 	.byte	0x02, 0x09, 0x00, 0x00, 0x02, 0x02, 0x01, 0x00, 0x02, 0x05, 0x05, 0x00, 0x03, 0x07, 0x01, 0x01
        /*0010*/ 	.byte	0x02, 0x03, 0x00, 0x00, 0x02, 0x06, 0x01, 0x00, 0x04, 0x0b, 0x08, 0x00, 0x09, 0x00, 0x00, 0x00
        /*0020*/ 	.byte	0x00, 0x00, 0x00, 0x00


//--------------------- .nv.info._Z9reduce_v1ILi256EEvPfS0_ --------------------------
	.section	.nv.info._Z9reduce_v1ILi256EEvPfS0_,"",@"SHT_CUDA_INFO"
	.sectionflags	@""
	.align	4


	//----- nvinfo : EIATTR_CUDA_API_VERSION
	.align		4
        /*0000*/ 	.byte	0x04, 0x37
        /*0002*/ 	.short	(.L_7 - .L_6)
.L_6:
        /*0004*/ 	.word	0x00000082


	//----- nvinfo : EIATTR_KPARAM_INFO
	.align		4
.L_7:
        /*0008*/ 	.byte	0x04, 0x17
        /*000a*/ 	.short	(.L_9 - .L_8)
.L_8:
        /*000c*/ 	.word	0x00000000
        /*0010*/ 	.short	0x0001
        /*0012*/ 	.short	0x0008
        /*0014*/ 	.byte	0x00, 0xf5, 0x21, 0x00


	//----- nvinfo : EIATTR_KPARAM_INFO
	.align		4
.L_9:
        /*0018*/ 	.byte	0x04, 0x17
        /*001a*/ 	.short	(.L_11 - .L_10)
.L_10:
        /*001c*/ 	.word	0x00000000
        /*0020*/ 	.short	0x0000
        /*0022*/ 	.short	0x0000
        /*0024*/ 	.byte	0x00, 0xf5, 0x21, 0x00


	//----- nvinfo : EIATTR_SPARSE_MMA_MASK
	.align		4
.L_11:
        /*0028*/ 	.byte	0x03, 0x50
        /*002a*/ 	.short	0x0000


	//----- nvinfo : EIATTR_MAXREG_COUNT
	.align		4
        /*002c*/ 	.byte	0x03, 0x1b
        /*002e*/ 	.short	0x00ff


	//----- nvinfo : EIATTR_NUM_BARRIERS
	.align		4
        /*0030*/ 	.byte	0x02, 0x4c
        /*0032*/ 	.byte	0x01
	.zero		1


	//----- nvinfo : EIATTR_MERCURY_ISA_VERSION
	.align		4
        /*0034*/ 	.byte	0x03, 0x5f
        /*0036*/ 	.short	0x0101


	//----- nvinfo : EIATTR_VRC_CTA_INIT_COUNT
	.align		4
        /*0038*/ 	.byte	0x02, 0x4a
	.zero		1
	.zero		1


	//----- nvinfo : EIATTR_EXIT_INSTR_OFFSETS
	.align		4
        /*003c*/ 	.byte	0x04, 0x1c
        /*003e*/ 	.short	(.L_13 - .L_12)


	//   ....[0]....
.L_12:
        /*0040*/ 	.word	0x000001f0


	//   ....[1]....
        /*0044*/ 	.word	0x00000270


	//----- nvinfo : EIATTR_CBANK_PARAM_SIZE
	.align		4
.L_13:
        /*0048*/ 	.byte	0x03, 0x19
        /*004a*/ 	.short	0x0010


	//----- nvinfo : EIATTR_PARAM_CBANK
	.align		4
        /*004c*/ 	.byte	0x04, 0x0a
        /*004e*/ 	.short	(.L_15 - .L_14)
	.align		4
.L_14:
        /*0050*/ 	.word	index@(.nv.constant0._Z9reduce_v1ILi256EEvPfS0_)
        /*0054*/ 	.short	0x0380
        /*0056*/ 	.short	0x0010


	//----- nvinfo : EIATTR_SW_WAR
	.align		4
.L_15:
        /*0058*/ 	.byte	0x04, 0x36
        /*005a*/ 	.short	(.L_17 - .L_16)
.L_16:
        /*005c*/ 	.word	0x00000008
.L_17:


//--------------------- .nv.callgraph             --------------------------
	.section	.nv.callgraph,"",@"SHT_CUDA_CALLGRAPH"
	.align	4
	.sectionentsize	8
	.align		4
        /*0000*/ 	.word	0x00000000
	.align		4
        /*0004*/ 	.word	0xffffffff
	.align		4
        /*0008*/ 	.word	0x00000000
	.align		4
        /*000c*/ 	.word	0xfffffffe
	.align		4
        /*0010*/ 	.word	0x00000000
	.align		4
        /*0014*/ 	.word	0xfffffffd
	.align		4
        /*0018*/ 	.word	0x00000000
	.align		4
        /*001c*/ 	.word	0xfffffffc


//--------------------- .text._Z9reduce_v1ILi256EEvPfS0_ --------------------------
	.section	.text._Z9reduce_v1ILi256EEvPfS0_,"ax",@progbits
	.align	128
        .global         _Z9reduce_v1ILi256EEvPfS0_
        .type           _Z9reduce_v1ILi256EEvPfS0_,@function
        .size           _Z9reduce_v1ILi256EEvPfS0_,(.L_x_3 - _Z9reduce_v1ILi256EEvPfS0_)
        .other          _Z9reduce_v1ILi256EEvPfS0_,@"STO_CUDA_ENTRY STV_DEFAULT"
_Z9reduce_v1ILi256EEvPfS0_:
.text._Z9reduce_v1ILi256EEvPfS0_:
[----:B------:R-:W-:Y:S01]  /*0000*/  LDC R1, c[0x0][0x37c] ;  /* 0x0000df00ff017b82 */ /* 0x000fe20000000800 */
[----:B------:R-:W0:Y:S07]  /*0010*/  S2R R7, SR_TID.X ;  /* 0x0000000000077919 */ /* 0x000e2e0000002100 */
[----:B------:R-:W1:Y:S01]  /*0020*/  LDC.64 R2, c[0x0][0x380] ;  /* 0x0000e000ff027b82 */ /* 0x000e620000000a00 */
[----:B------:R-:W2:Y:S01]  /*0030*/  LDCU.64 UR6, c[0x0][0x358] ;  /* 0x00006b00ff0677ac */ /* 0x000ea20008000a00 */
[----:B------:R-:W0:Y:S02]  /*0040*/  S2R R6, SR_CTAID.X ;  /* 0x0000000000067919 */ /* 0x000e240000002500 */
[----:B0-----:R-:W-:-:S04]  /*0050*/  IMAD R5, R6, 0x100, R7 ;  /* 0x0000010006057824 */ /* 0x001fc800078e0207 */
[----:B-1----:R-:W-:-:S06]  /*0060*/  IMAD.WIDE R2, R5, 0x4, R2 ;  /* 0x0000000405027825 */ /* 0x002fcc00078e0202 */
[----:B--2---:R-:W2:Y:S01]  /*0070*/  LDG.E R2, desc[UR6][R2.64] ;  /* 0x0000000602027981 */ /* 0x004ea2000c1e1900 */
[----:B------:R-:W0:Y:S01]  /*0080*/  S2UR UR5, SR_CgaCtaId ;  /* 0x00000000000579c3 */ /* 0x000e220000008800 */
[----:B------:R-:W-:Y:S01]  /*0090*/  UMOV UR4, 0x400 ;  /* 0x0000040000047882 */ /* 0x000fe20000000000 */
[----:B------:R-:W1:Y:S01]  /*00a0*/  LDCU UR8, c[0x0][0x360] ;  /* 0x00006c00ff0877ac */ /* 0x000e620008000800 */
[----:B------:R-:W-:Y:S01]  /*00b0*/  ISETP.NE.AND P0, PT, R7, RZ, PT ;  /* 0x000000ff0700720c */ /* 0x000fe20003f05270 */
[----:B-1----:R-:W-:Y:S02]  /*00c0*/  UISETP.GE.U32.AND UP0, UPT, UR8, 0x2, UPT ;  /* 0x000000020800788c */ /* 0x002fe4000bf06070 */
[----:B0-----:R-:W-:-:S06]  /*00d0*/  ULEA UR4, UR5, UR4, 0x18 ;  /* 0x0000000405047291 */ /* 0x001fcc000f8ec0ff */
[----:B------:R-:W-:-:S05]  /*00e0*/  LEA R5, R7, UR4, 0x2 ;  /* 0x0000000407057c11 */ /* 0x000fca000f8e10ff */
[----:B--2---:R0:W-:Y:S01]  /*00f0*/  STS [R5], R2 ;  /* 0x0000000205007388 */ /* 0x0041e20000000800 */
[----:B------:R-:W-:Y:S06]  /*0100*/  BAR.SYNC.DEFER_BLOCKING 0x0 ;  /* 0x0000000000007b1d */ /* 0x000fec0000010000 */
[----:B------:R-:W-:Y:S05]  /*0110*/  BRA.U !UP0, `(.L_x_0) ;  /* 0x0000000108347547 */ /* 0x000fea000b800000 */
[----:B------:R-:W-:-:S07]  /*0120*/  IMAD.MOV.U32 R0, RZ, RZ, 0x1 ;  /* 0x00000001ff007424 */ /* 0x000fce00078e00ff */
.L_x_1:
[----:B------:R-:W-:-:S05]  /*0130*/  SHF.L.U32 R8, R0, 0x1, RZ ;  /* 0x0000000100087819 */ /* 0x000fca00000006ff */
[----:B0-----:R-:W-:-:S05]  /*0140*/  VIADD R2, R8, 0xffffffff ;  /* 0xffffffff08027836 */ /* 0x001fca0000000000 */
[----:B------:R-:W-:-:S13]  /*0150*/  LOP3.LUT P1, RZ, R2, R7, RZ, 0xc0, !PT ;  /* 0x0000000702ff7212 */ /* 0x000fda000782c0ff */
[----:B------:R-:W-:Y:S01]  /*0160*/  @!P1 LEA R2, R0, R5, 0x2 ;  /* 0x0000000500029211 */ /* 0x000fe200078e10ff */
[----:B------:R-:W-:Y:S01]  /*0170*/  @!P1 LDS R3, [R5] ;  /* 0x0000000005039984 */ /* 0x000fe20000000800 */
[----:B------:R-:W-:-:S04]  /*0180*/  MOV R0, R8 ;  /* 0x0000000800007202 */ /* 0x000fc80000000f00 */
[----:B------:R-:W0:Y:S02]  /*0190*/  @!P1 LDS R2, [R2] ;  /* 0x0000000002029984 */ /* 0x000e240000000800 */
[----:B0-----:R-:W-:-:S05]  /*01a0*/  @!P1 FADD R4, R2, R3 ;  /* 0x0000000302049221 */ /* 0x001fca0000000000 */
[----:B------:R1:W-:Y:S01]  /*01b0*/  @!P1 STS [R5], R4 ;  /* 0x0000000405009388 */ /* 0x0003e20000000800 */
[----:B------:R-:W-:Y:S01]  /*01c0*/  BAR.SYNC.DEFER_BLOCKING 0x0 ;  /* 0x0000000000007b1d */ /* 0x000fe20000010000 */
[----:B------:R-:W-:-:S13]  /*01d0*/  ISETP.GE.U32.AND P1, PT, R8, UR8, PT ;  /* 0x0000000808007c0c */ /* 0x000fda000bf26070 */
[----:B-1----:R-:W-:Y:S05]  /*01e0*/  @!P1 BRA `(.L_x_1) ;  /* 0xfffffffc00d09947 */ /* 0x002fea000383ffff */
.L_x_0:
[----:B------:R-:W-:Y:S05]  /*01f0*/  @P0 EXIT ;  /* 0x000000000000094d */ /* 0x000fea0003800000 */
[----:B------:R-:W1:Y:S01]  /*0200*/  S2UR UR5, SR_CgaCtaId ;  /* 0x00000000000579c3 */ /* 0x000e620000008800 */
[----:B------:R-:W-:-:S07]  /*0210*/  UMOV UR4, 0x400 ;  /* 0x0000040000047882 */ /* 0x000fce0000000000 */
[----:B0-----:R-:W0:Y:S01]  /*0220*/  LDC.64 R2, c[0x0][0x388] ;  /* 0x0000e200ff027b82 */ /* 0x001e220000000a00 */
[----:B-1----:R-:W-:Y:S01]  /*0230*/  ULEA UR4, UR5, UR4, 0x18 ;  /* 0x0000000405047291 */ /* 0x002fe2000f8ec0ff */
[----:B0-----:R-:W-:-:S08]  /*0240*/  IMAD.WIDE.U32 R2, R6, 0x4, R2 ;  /* 0x0000000406027825 */ /* 0x001fd000078e0002 */
[----:B------:R-:W0:Y:S04]  /*0250*/  LDS R5, [UR4] ;  /* 0x00000004ff057984 */ /* 0x000e280008000800 */
[----:B0-----:R-:W-:Y:S01]  /*0260*/  STG.E desc[UR6][R2.64], R5 ;  /* 0x0000000502007986 */ /* 0x001fe2000c101906 */
[----:B------:R-:W-:Y:S05]  /*0270*/  EXIT ;  /* 0x000000000000794d */ /* 0x000fea0003800000 */
.L_x_2:
[----:B------:R-:W-:-:S00]  /*0280*/  BRA `(.L_x_2) ;  /* 0xfffffffc00fc7947 */ /* 0x000fc0000383ffff */
[----:B------:R-:W-:-:S00]  /*0290*/  NOP ;  /* 0x0000000000007918 */ /* 0x000fc00000000000 */
        /* <DEDUP_REMOVED lines=14> */
.L_x_3:


//--------------------- .nv.shared._Z9reduce_v1ILi256EEvPfS0_ --------------------------
	.section	.nv.shared._Z9reduce_v1ILi256EEvPfS0_,"aw",@nobits
	.sectionflags	@""
	.align	4
.nv.shared._Z9reduce_v1ILi256EEvPfS0_:
	.zero		2048


//--------------------- .nv.shared.reserved.0     --------------------------
	.section	.nv.shared.reserved.0,"aw",@nobits
	.weak		__nv_reservedSMEM_offset_0_alias
	.size		__nv_reservedSMEM_offset_0_alias, 0, 64
	.other		__nv_reservedSMEM_offset_0_alias,@"STO_CUDA_RESERVED_SHARED STV_DEFAULT"
__nv_reservedSMEM_offset_0_alias:
	.zero		0
	.zero		64


//--------------------- .nv.constant0._Z9reduce_v1ILi256EEvPfS0_ --------------------------
	.section	.nv.constant0._Z9reduce_v1ILi256EEvPfS0_,"a",@progbits
	.sectionflags	@""
	.align	4
.nv.constant0._Z9reduce_v1ILi256EEvPfS0_:
	.zero		912


//--------------------- SYMBOLS --------------------------

	.type		.nv.reservedSmem.offset0,@object
	.size		.nv.reservedSmem.offset0,0x4
	.type		.nv.reservedSmem.cap,@object
	.size		.nv.reservedSmem.cap,0x4
